//
// Generated by NVIDIA NVVM Compiler
//
// Compiler Build ID: CL-36424714
// Cuda compilation tools, release 13.0, V13.0.88
// Based on NVVM 20.0.0
//

.version 9.0
.target sm_100
.address_size 64

	// .globl	_Z8multiplyPfS_i

.visible .entry _Z8multiplyPfS_i(
	.param .u64 .ptr .align 1 _Z8multiplyPfS_i_param_0,
	.param .u64 .ptr .align 1 _Z8multiplyPfS_i_param_1,
	.param .u32 _Z8multiplyPfS_i_param_2
)
{
	.reg .pred 	%p<10>;
	.reg .b32 	%r<23>;
	.reg .b32 	%f<59>;
	.reg .b64 	%rd<28>;

	ld.param.u64 	%rd15, [_Z8multiplyPfS_i_param_0];
	ld.param.u64 	%rd16, [_Z8multiplyPfS_i_param_1];
	ld.param.u32 	%r16, [_Z8multiplyPfS_i_param_2];
	cvta.to.global.u64 	%rd1, %rd16;
	cvta.to.global.u64 	%rd2, %rd15;
	setp.lt.s32 	%p1, %r16, 1;
	@%p1 bra 	$L__BB0_13;
	and.b32  	%r1, %r16, 15;
	setp.lt.u32 	%p2, %r16, 16;
	mov.b32 	%r20, 0;
	@%p2 bra 	$L__BB0_4;
	and.b32  	%r20, %r16, 2147483632;
	neg.s32 	%r18, %r20;
	add.s64 	%rd25, %rd2, 32;
	add.s64 	%rd24, %rd1, 32;
$L__BB0_3:
	.pragma "nounroll";
	ld.global.f32 	%f1, [%rd25+-32];
	mul.f32 	%f2, %f1, 0f40400000;
	st.global.f32 	[%rd24+-32], %f2;
	ld.global.f32 	%f3, [%rd25+-28];
	mul.f32 	%f4, %f3, 0f40400000;
	st.global.f32 	[%rd24+-28], %f4;
	ld.global.f32 	%f5, [%rd25+-24];
	mul.f32 	%f6, %f5, 0f40400000;
	st.global.f32 	[%rd24+-24], %f6;
	ld.global.f32 	%f7, [%rd25+-20];
	mul.f32 	%f8, %f7, 0f40400000;
	st.global.f32 	[%rd24+-20], %f8;
	ld.global.f32 	%f9, [%rd25+-16];
	mul.f32 	%f10, %f9, 0f40400000;
	st.global.f32 	[%rd24+-16], %f10;
	ld.global.f32 	%f11, [%rd25+-12];
	mul.f32 	%f12, %f11, 0f40400000;
	st.global.f32 	[%rd24+-12], %f12;
	ld.global.f32 	%f13, [%rd25+-8];
	mul.f32 	%f14, %f13, 0f40400000;
	st.global.f32 	[%rd24+-8], %f14;
	ld.global.f32 	%f15, [%rd25+-4];
	mul.f32 	%f16, %f15, 0f40400000;
	st.global.f32 	[%rd24+-4], %f16;
	ld.global.f32 	%f17, [%rd25];
	mul.f32 	%f18, %f17, 0f40400000;
	st.global.f32 	[%rd24], %f18;
	ld.global.f32 	%f19, [%rd25+4];
	mul.f32 	%f20, %f19, 0f40400000;
	st.global.f32 	[%rd24+4], %f20;
	ld.global.f32 	%f21, [%rd25+8];
	mul.f32 	%f22, %f21, 0f40400000;
	st.global.f32 	[%rd24+8], %f22;
	ld.global.f32 	%f23, [%rd25+12];
	mul.f32 	%f24, %f23, 0f40400000;
	st.global.f32 	[%rd24+12], %f24;
	ld.global.f32 	%f25, [%rd25+16];
	mul.f32 	%f26, %f25, 0f40400000;
	st.global.f32 	[%rd24+16], %f26;
	ld.global.f32 	%f27, [%rd25+20];
	mul.f32 	%f28, %f27, 0f40400000;
	st.global.f32 	[%rd24+20], %f28;
	ld.global.f32 	%f29, [%rd25+24];
	mul.f32 	%f30, %f29, 0f40400000;
	st.global.f32 	[%rd24+24], %f30;
	ld.global.f32 	%f31, [%rd25+28];
	mul.f32 	%f32, %f31, 0f40400000;
	st.global.f32 	[%rd24+28], %f32;
	add.s32 	%r18, %r18, 16;
	add.s64 	%rd25, %rd25, 64;
	add.s64 	%rd24, %rd24, 64;
	setp.ne.s32 	%p3, %r18, 0;
	@%p3 bra 	$L__BB0_3;
$L__BB0_4:
	setp.eq.s32 	%p4, %r1, 0;
	@%p4 bra 	$L__BB0_13;
	and.b32  	%r7, %r16, 7;
	setp.lt.u32 	%p5, %r1, 8;
	@%p5 bra 	$L__BB0_7;
	mul.wide.u32 	%rd17, %r20, 4;
	add.s64 	%rd18, %rd2, %rd17;
	ld.global.f32 	%f33, [%rd18];
	mul.f32 	%f34, %f33, 0f40400000;
	add.s64 	%rd19, %rd1, %rd17;
	st.global.f32 	[%rd19], %f34;
	ld.global.f32 	%f35, [%rd18+4];
	mul.f32 	%f36, %f35, 0f40400000;
	st.global.f32 	[%rd19+4], %f36;
	ld.global.f32 	%f37, [%rd18+8];
	mul.f32 	%f38, %f37, 0f40400000;
	st.global.f32 	[%rd19+8], %f38;
	ld.global.f32 	%f39, [%rd18+12];
	mul.f32 	%f40, %f39, 0f40400000;
	st.global.f32 	[%rd19+12], %f40;
	ld.global.f32 	%f41, [%rd18+16];
	mul.f32 	%f42, %f41, 0f40400000;
	st.global.f32 	[%rd19+16], %f42;
	ld.global.f32 	%f43, [%rd18+20];
	mul.f32 	%f44, %f43, 0f40400000;
	st.global.f32 	[%rd19+20], %f44;
	ld.global.f32 	%f45, [%rd18+24];
	mul.f32 	%f46, %f45, 0f40400000;
	st.global.f32 	[%rd19+24], %f46;
	ld.global.f32 	%f47, [%rd18+28];
	mul.f32 	%f48, %f47, 0f40400000;
	st.global.f32 	[%rd19+28], %f48;
	add.s32 	%r20, %r20, 8;
$L__BB0_7:
	setp.eq.s32 	%p6, %r7, 0;
	@%p6 bra 	$L__BB0_13;
	and.b32  	%r10, %r16, 3;
	setp.lt.u32 	%p7, %r7, 4;
	@%p7 bra 	$L__BB0_10;
	mul.wide.u32 	%rd20, %r20, 4;
	add.s64 	%rd21, %rd2, %rd20;
	ld.global.f32 	%f49, [%rd21];
	mul.f32 	%f50, %f49, 0f40400000;
	add.s64 	%rd22, %rd1, %rd20;
	st.global.f32 	[%rd22], %f50;
	ld.global.f32 	%f51, [%rd21+4];
	mul.f32 	%f52, %f51, 0f40400000;
	st.global.f32 	[%rd22+4], %f52;
	ld.global.f32 	%f53, [%rd21+8];
	mul.f32 	%f54, %f53, 0f40400000;
	st.global.f32 	[%rd22+8], %f54;
	ld.global.f32 	%f55, [%rd21+12];
	mul.f32 	%f56, %f55, 0f40400000;
	st.global.f32 	[%rd22+12], %f56;
	add.s32 	%r20, %r20, 4;
$L__BB0_10:
	setp.eq.s32 	%p8, %r10, 0;
	@%p8 bra 	$L__BB0_13;
	mul.wide.u32 	%rd23, %r20, 4;
	add.s64 	%rd27, %rd1, %rd23;
	add.s64 	%rd26, %rd2, %rd23;
	neg.s32 	%r22, %r10;
$L__BB0_12:
	.pragma "nounroll";
	ld.global.f32 	%f57, [%rd26];
	mul.f32 	%f58, %f57, 0f40400000;
	st.global.f32 	[%rd27], %f58;
	add.s64 	%rd27, %rd27, 4;
	add.s64 	%rd26, %rd26, 4;
	add.s32 	%r22, %r22, 1;
	setp.ne.s32 	%p9, %r22, 0;
	@%p9 bra 	$L__BB0_12;
$L__BB0_13:
	ret;

}
	// .globl	_Z9multiply2PfS_i
.visible .entry _Z9multiply2PfS_i(
	.param .u64 .ptr .align 1 _Z9multiply2PfS_i_param_0,
	.param .u64 .ptr .align 1 _Z9multiply2PfS_i_param_1,
	.param .u32 _Z9multiply2PfS_i_param_2
)
{
	.reg .pred 	%p<10>;
	.reg .b32 	%r<23>;
	.reg .b32 	%f<59>;
	.reg .b64 	%rd<28>;

	ld.param.u64 	%rd15, [_Z9multiply2PfS_i_param_0];
	ld.param.u64 	%rd16, [_Z9multiply2PfS_i_param_1];
	ld.param.u32 	%r16, [_Z9multiply2PfS_i_param_2];
	cvta.to.global.u64 	%rd1, %rd16;
	cvta.to.global.u64 	%rd2, %rd15;
	setp.lt.s32 	%p1, %r16, 1;
	@%p1 bra 	$L__BB1_13;
	and.b32  	%r1, %r16, 15;
	setp.lt.u32 	%p2, %r16, 16;
	mov.b32 	%r20, 0;
	@%p2 bra 	$L__BB1_4;
	and.b32  	%r20, %r16, 2147483632;
	neg.s32 	%r18, %r20;
	add.s64 	%rd25, %rd2, 32;
	add.s64 	%rd24, %rd1, 32;
$L__BB1_3:
	.pragma "nounroll";
	ld.global.f32 	%f1, [%rd25+-32];
	mul.f32 	%f2, %f1, 0f40800000;
	st.global.f32 	[%rd24+-32], %f2;
	ld.global.f32 	%f3, [%rd25+-28];
	mul.f32 	%f4, %f3, 0f40800000;
	st.global.f32 	[%rd24+-28], %f4;
	ld.global.f32 	%f5, [%rd25+-24];
	mul.f32 	%f6, %f5, 0f40800000;
	st.global.f32 	[%rd24+-24], %f6;
	ld.global.f32 	%f7, [%rd25+-20];
	mul.f32 	%f8, %f7, 0f40800000;
	st.global.f32 	[%rd24+-20], %f8;
	ld.global.f32 	%f9, [%rd25+-16];
	mul.f32 	%f10, %f9, 0f40800000;
	st.global.f32 	[%rd24+-16], %f10;
	ld.global.f32 	%f11, [%rd25+-12];
	mul.f32 	%f12, %f11, 0f40800000;
	st.global.f32 	[%rd24+-12], %f12;
	ld.global.f32 	%f13, [%rd25+-8];
	mul.f32 	%f14, %f13, 0f40800000;
	st.global.f32 	[%rd24+-8], %f14;
	ld.global.f32 	%f15, [%rd25+-4];
	mul.f32 	%f16, %f15, 0f40800000;
	st.global.f32 	[%rd24+-4], %f16;
	ld.global.f32 	%f17, [%rd25];
	mul.f32 	%f18, %f17, 0f40800000;
	st.global.f32 	[%rd24], %f18;
	ld.global.f32 	%f19, [%rd25+4];
	mul.f32 	%f20, %f19, 0f40800000;
	st.global.f32 	[%rd24+4], %f20;
	ld.global.f32 	%f21, [%rd25+8];
	mul.f32 	%f22, %f21, 0f40800000;
	st.global.f32 	[%rd24+8], %f22;
	ld.global.f32 	%f23, [%rd25+12];
	mul.f32 	%f24, %f23, 0f40800000;
	st.global.f32 	[%rd24+12], %f24;
	ld.global.f32 	%f25, [%rd25+16];
	mul.f32 	%f26, %f25, 0f40800000;
	st.global.f32 	[%rd24+16], %f26;
	ld.global.f32 	%f27, [%rd25+20];
	mul.f32 	%f28, %f27, 0f40800000;
	st.global.f32 	[%rd24+20], %f28;
	ld.global.f32 	%f29, [%rd25+24];
	mul.f32 	%f30, %f29, 0f40800000;
	st.global.f32 	[%rd24+24], %f30;
	ld.global.f32 	%f31, [%rd25+28];
	mul.f32 	%f32, %f31, 0f40800000;
	st.global.f32 	[%rd24+28], %f32;
	add.s32 	%r18, %r18, 16;
	add.s64 	%rd25, %rd25, 64;
	add.s64 	%rd24, %rd24, 64;
	setp.ne.s32 	%p3, %r18, 0;
	@%p3 bra 	$L__BB1_3;
$L__BB1_4:
	setp.eq.s32 	%p4, %r1, 0;
	@%p4 bra 	$L__BB1_13;
	and.b32  	%r7, %r16, 7;
	setp.lt.u32 	%p5, %r1, 8;
	@%p5 bra 	$L__BB1_7;
	mul.wide.u32 	%rd17, %r20, 4;
	add.s64 	%rd18, %rd2, %rd17;
	ld.global.f32 	%f33, [%rd18];
	mul.f32 	%f34, %f33, 0f40800000;
	add.s64 	%rd19, %rd1, %rd17;
	st.global.f32 	[%rd19], %f34;
	ld.global.f32 	%f35, [%rd18+4];
	mul.f32 	%f36, %f35, 0f40800000;
	st.global.f32 	[%rd19+4], %f36;
	ld.global.f32 	%f37, [%rd18+8];
	mul.f32 	%f38, %f37, 0f40800000;
	st.global.f32 	[%rd19+8], %f38;
	ld.global.f32 	%f39, [%rd18+12];
	mul.f32 	%f40, %f39, 0f40800000;
	st.global.f32 	[%rd19+12], %f40;
	ld.global.f32 	%f41, [%rd18+16];
	mul.f32 	%f42, %f41, 0f40800000;
	st.global.f32 	[%rd19+16], %f42;
	ld.global.f32 	%f43, [%rd18+20];
	mul.f32 	%f44, %f43, 0f40800000;
	st.global.f32 	[%rd19+20], %f44;
	ld.global.f32 	%f45, [%rd18+24];
	mul.f32 	%f46, %f45, 0f40800000;
	st.global.f32 	[%rd19+24], %f46;
	ld.global.f32 	%f47, [%rd18+28];
	mul.f32 	%f48, %f47, 0f40800000;
	st.global.f32 	[%rd19+28], %f48;
	add.s32 	%r20, %r20, 8;
$L__BB1_7:
	setp.eq.s32 	%p6, %r7, 0;
	@%p6 bra 	$L__BB1_13;
	and.b32  	%r10, %r16, 3;
	setp.lt.u32 	%p7, %r7, 4;
	@%p7 bra 	$L__BB1_10;
	mul.wide.u32 	%rd20, %r20, 4;
	add.s64 	%rd21, %rd2, %rd20;
	ld.global.f32 	%f49, [%rd21];
	mul.f32 	%f50, %f49, 0f40800000;
	add.s64 	%rd22, %rd1, %rd20;
	st.global.f32 	[%rd22], %f50;
	ld.global.f32 	%f51, [%rd21+4];
	mul.f32 	%f52, %f51, 0f40800000;
	st.global.f32 	[%rd22+4], %f52;
	ld.global.f32 	%f53, [%rd21+8];
	mul.f32 	%f54, %f53, 0f40800000;
	st.global.f32 	[%rd22+8], %f54;
	ld.global.f32 	%f55, [%rd21+12];
	mul.f32 	%f56, %f55, 0f40800000;
	st.global.f32 	[%rd22+12], %f56;
	add.s32 	%r20, %r20, 4;
$L__BB1_10:
	setp.eq.s32 	%p8, %r10, 0;
	@%p8 bra 	$L__BB1_13;
	mul.wide.u32 	%rd23, %r20, 4;
	add.s64 	%rd27, %rd1, %rd23;
	add.s64 	%rd26, %rd2, %rd23;
	neg.s32 	%r22, %r10;
$L__BB1_12:
	.pragma "nounroll";
	ld.global.f32 	%f57, [%rd26];
	mul.f32 	%f58, %f57, 0f40800000;
	st.global.f32 	[%rd27], %f58;
	add.s64 	%rd27, %rd27, 4;
	add.s64 	%rd26, %rd26, 4;
	add.s32 	%r22, %r22, 1;
	setp.ne.s32 	%p9, %r22, 0;
	@%p9 bra 	$L__BB1_12;
$L__BB1_13:
	ret;

}


// ===== COMPILED SASS (sm_100) =====

	.target	sm_100

	.elftype	@"ET_EXEC"


//--------------------- .note.nv.tkinfo           --------------------------
	.section	.note.nv.tkinfo,"",@"SHT_NOTE"
	.sectionflags	@"SHF_NOTE_NV_TKINFO"
	.tkinfo
        /*0018*/ 	.word	0x00000002
        /*0030*/ 	.string	""
        /*0030*/ 	.string	"ptxas"
        /*0030*/ 	.string	"Cuda compilation tools, release 13.0, V13.0.88"
        /*0030*/ 	.string	"Build cuda_13.0.r13.0/compiler.36424714_0"
        /*0030*/ 	.string	"-arch sm_100 -m 64 "



//--------------------- .note.nv.cuinfo           --------------------------
	.section	.note.nv.cuinfo,"",@"SHT_NOTE"
	.sectionflags	@"SHF_NOTE_NV_CUINFO"
        /*0018*/ 	.short	0x0002
        /*001a*/ 	.short	0x0064
        /*001c*/ 	.short	0x0082
	.zero		2


//--------------------- .nv.info                  --------------------------
	.section	.nv.info,"",@"SHT_CUDA_INFO"
	.align	4


	//----- nvinfo : EIATTR_REGCOUNT
	.align		4
        /*0000*/ 	.byte	0x04, 0x2f
        /*0002*/ 	.short	(.L_1 - .L_0)
	.align		4
.L_0:
        /*0004*/ 	.word	index@(_Z8multiplyPfS_i)
        /*0008*/ 	.word	0x00000012


	//----- nvinfo : EIATTR_FRAME_SIZE
	.align		4
.L_1:
        /*000c*/ 	.byte	0x04, 0x11
        /*000e*/ 	.short	(.L_3 - .L_2)
	.align		4
.L_2:
        /*0010*/ 	.word	index@(_Z8multiplyPfS_i)
        /*0014*/ 	.word	0x00000000


	//----- nvinfo : EIATTR_REGCOUNT
	.align		4
.L_3:
        /*0018*/ 	.byte	0x04, 0x2f
        /*001a*/ 	.short	(.L_5 - .L_4)
	.align		4
.L_4:
        /*001c*/ 	.word	index@(_Z9multiply2PfS_i)
        /*0020*/ 	.word	0x00000012


	//----- nvinfo : EIATTR_FRAME_SIZE
	.align		4
.L_5:
        /*0024*/ 	.byte	0x04, 0x11
        /*0026*/ 	.short	(.L_7 - .L_6)
	.align		4
.L_6:
        /*0028*/ 	.word	index@(_Z9multiply2PfS_i)
        /*002c*/ 	.word	0x00000000


	//----- nvinfo : EIATTR_MIN_STACK_SIZE
	.align		4
.L_7:
        /*0030*/ 	.byte	0x04, 0x12
        /*0032*/ 	.short	(.L_9 - .L_8)
	.align		4
.L_8:
        /*0034*/ 	.word	index@(_Z9multiply2PfS_i)
        /*0038*/ 	.word	0x00000000


	//----- nvinfo : EIATTR_MIN_STACK_SIZE
	.align		4
.L_9:
        /*003c*/ 	.byte	0x04, 0x12
        /*003e*/ 	.short	(.L_11 - .L_10)
	.align		4
.L_10:
        /*0040*/ 	.word	index@(_Z8multiplyPfS_i)
        /*0044*/ 	.word	0x00000000
.L_11:


//--------------------- .nv.compat                --------------------------
	.section	.nv.compat,"",@"SHT_CUDA_COMPAT_INFO"
	.align	4
        /*0000*/ 	.byte	0x02, 0x09, 0x00, 0x00, 0x02, 0x02, 0x01, 0x00, 0x02, 0x05, 0x05, 0x00, 0x03, 0x07, 0x01, 0x01
        /*0010*/ 	.byte	0x02, 0x03, 0x00, 0x00, 0x02, 0x06, 0x01, 0x00, 0x04, 0x0b, 0x08, 0x00, 0x09, 0x00, 0x00, 0x00
        /*0020*/ 	.byte	0x00, 0x00, 0x00, 0x00


//--------------------- .nv.info._Z9multiply2PfS_i --------------------------
	.section	.nv.info._Z9multiply2PfS_i,"",@"SHT_CUDA_INFO"
	.sectionflags	@""
	.align	4


	//----- nvinfo : EIATTR_CUDA_API_VERSION
	.align		4
        /*0000*/ 	.byte	0x04, 0x37
        /*0002*/ 	.short	(.L_13 - .L_12)
.L_12:
        /*0004*/ 	.word	0x00000082


	//----- nvinfo : EIATTR_KPARAM_INFO
	.align		4
.L_13:
        /*0008*/ 	.byte	0x04, 0x17
        /*000a*/ 	.short	(.L_15 - .L_14)
.L_14:
        /*000c*/ 	.word	0x00000000
        /*0010*/ 	.short	0x0002
        /*0012*/ 	.short	0x0010
        /*0014*/ 	.byte	0x00, 0xf0, 0x11, 0x00


	//----- nvinfo : EIATTR_KPARAM_INFO
	.align		4
.L_15:
        /*0018*/ 	.byte	0x04, 0x17
        /*001a*/ 	.short	(.L_17 - .L_16)
.L_16:
        /*001c*/ 	.word	0x00000000
        /*0020*/ 	.short	0x0001
        /*0022*/ 	.short	0x0008
        /*0024*/ 	.byte	0x00, 0xf5, 0x21, 0x00


	//----- nvinfo : EIATTR_KPARAM_INFO
	.align		4
.L_17:
        /*0028*/ 	.byte	0x04, 0x17
        /*002a*/ 	.short	(.L_19 - .L_18)
.L_18:
        /*002c*/ 	.word	0x00000000
        /*0030*/ 	.short	0x0000
        /*0032*/ 	.short	0x0000
        /*0034*/ 	.byte	0x00, 0xf5, 0x21, 0x00


	//----- nvinfo : EIATTR_SPARSE_MMA_MASK
	.align		4
.L_19:
        /*0038*/ 	.byte	0x03, 0x50
        /*003a*/ 	.short	0x0000


	//----- nvinfo : EIATTR_MAXREG_COUNT
	.align		4
        /*003c*/ 	.byte	0x03, 0x1b
        /*003e*/ 	.short	0x00ff


	//----- nvinfo : EIATTR_MERCURY_ISA_VERSION
	.align		4
        /*0040*/ 	.byte	0x03, 0x5f
        /*0042*/ 	.short	0x0101


	//----- nvinfo : EIATTR_VRC_CTA_INIT_COUNT
	.align		4
        /*0044*/ 	.byte	0x02, 0x4a
	.zero		1
	.zero		1


	//----- nvinfo : EIATTR_EXIT_INSTR_OFFSETS
	.align		4
        /*0048*/ 	.byte	0x04, 0x1c
        /*004a*/ 	.short	(.L_21 - .L_20)


	//   ....[0]....
.L_20:
        /*004c*/ 	.word	0x00000030


	//   ....[1]....
        /*0050*/ 	.word	0x00000500


	//   ....[2]....
        /*0054*/ 	.word	0x00000720


	//   ....[3]....
        /*0058*/ 	.word	0x00000880


	//   ....[4]....
        /*005c*/ 	.word	0x000009f0


	//----- nvinfo : EIATTR_CBANK_PARAM_SIZE
	.align		4
.L_21:
        /*0060*/ 	.byte	0x03, 0x19
        /*0062*/ 	.short	0x0014


	//----- nvinfo : EIATTR_PARAM_CBANK
	.align		4
        /*0064*/ 	.byte	0x04, 0x0a
        /*0066*/ 	.short	(.L_23 - .L_22)
	.align		4
.L_22:
        /*0068*/ 	.word	index@(.nv.constant0._Z9multiply2PfS_i)
        /*006c*/ 	.short	0x0380
        /*006e*/ 	.short	0x0014


	//----- nvinfo : EIATTR_SW_WAR
	.align		4
.L_23:
        /*0070*/ 	.byte	0x04, 0x36
        /*0072*/ 	.short	(.L_25 - .L_24)
.L_24:
        /*0074*/ 	.word	0x00000008
.L_25:


//--------------------- .nv.info._Z8multiplyPfS_i --------------------------
	.section	.nv.info._Z8multiplyPfS_i,"",@"SHT_CUDA_INFO"
	.sectionflags	@""
	.align	4


	//----- nvinfo : EIATTR_CUDA_API_VERSION
	.align		4
        /*0000*/ 	.byte	0x04, 0x37
        /*0002*/ 	.short	(.L_27 - .L_26)
.L_26:
        /*0004*/ 	.word	0x00000082


	//----- nvinfo : EIATTR_KPARAM_INFO
	.align		4
.L_27:
        /*0008*/ 	.byte	0x04, 0x17
        /*000a*/ 	.short	(.L_29 - .L_28)
.L_28:
        /*000c*/ 	.word	0x00000000
        /*0010*/ 	.short	0x0002
        /*0012*/ 	.short	0x0010
        /*0014*/ 	.byte	0x00, 0xf0, 0x11, 0x00


	//----- nvinfo : EIATTR_KPARAM_INFO
	.align		4
.L_29:
        /*0018*/ 	.byte	0x04, 0x17
        /*001a*/ 	.short	(.L_31 - .L_30)
.L_30:
        /*001c*/ 	.word	0x00000000
        /*0020*/ 	.short	0x0001
        /*0022*/ 	.short	0x0008
        /*0024*/ 	.byte	0x00, 0xf5, 0x21, 0x00


	//----- nvinfo : EIATTR_KPARAM_INFO
	.align		4
.L_31:
        /*0028*/ 	.byte	0x04, 0x17
        /*002a*/ 	.short	(.L_33 - .L_32)
.L_32:
        /*002c*/ 	.word	0x00000000
        /*0030*/ 	.short	0x0000
        /*0032*/ 	.short	0x0000
        /*0034*/ 	.byte	0x00, 0xf5, 0x21, 0x00


	//----- nvinfo : EIATTR_SPARSE_MMA_MASK
	.align		4
.L_33:
        /*0038*/ 	.byte	0x03, 0x50
        /*003a*/ 	.short	0x0000


	//----- nvinfo : EIATTR_MAXREG_COUNT
	.align		4
        /*003c*/ 	.byte	0x03, 0x1b
        /*003e*/ 	.short	0x00ff


	//----- nvinfo : EIATTR_MERCURY_ISA_VERSION
	.align		4
        /*0040*/ 	.byte	0x03, 0x5f
        /*0042*/ 	.short	0x0101


	//----- nvinfo : EIATTR_VRC_CTA_INIT_COUNT
	.align		4
        /*0044*/ 	.byte	0x02, 0x4a
	.zero		1
	.zero		1


	//----- nvinfo : EIATTR_EXIT_INSTR_OFFSETS
	.align		4
        /*0048*/ 	.byte	0x04, 0x1c
        /*004a*/ 	.short	(.L_35 - .L_34)


	//   ....[0]....
.L_34:
        /*004c*/ 	.word	0x00000030


	//   ....[1]....
        /*0050*/ 	.word	0x00000500


	//   ....[2]....
        /*0054*/ 	.word	0x00000720


	//   ....[3]....
        /*0058*/ 	.word	0x00000880


	//   ....[4]....
        /*005c*/ 	.word	0x000009f0


	//----- nvinfo : EIATTR_CBANK_PARAM_SIZE
	.align		4
.L_35:
        /*0060*/ 	.byte	0x03, 0x19
        /*0062*/ 	.short	0x0014


	//----- nvinfo : EIATTR_PARAM_CBANK
	.align		4
        /*0064*/ 	.byte	0x04, 0x0a
        /*0066*/ 	.short	(.L_37 - .L_36)
	.align		4
.L_36:
        /*0068*/ 	.word	index@(.nv.constant0._Z8multiplyPfS_i)
        /*006c*/ 	.short	0x0380
        /*006e*/ 	.short	0x0014


	//----- nvinfo : EIATTR_SW_WAR
	.align		4
.L_37:
        /*0070*/ 	.byte	0x04, 0x36
        /*0072*/ 	.short	(.L_39 - .L_38)
.L_38:
        /*0074*/ 	.word	0x00000008
.L_39:


//--------------------- .nv.callgraph             --------------------------
	.section	.nv.callgraph,"",@"SHT_CUDA_CALLGRAPH"
	.align	4
	.sectionentsize	8
	.align		4
        /*0000*/ 	.word	0x00000000
	.align		4
        /*0004*/ 	.word	0xffffffff
	.align		4
        /*0008*/ 	.word	0x00000000
	.align		4
        /*000c*/ 	.word	0xfffffffe
	.align		4
        /*0010*/ 	.word	0x00000000
	.align		4
        /*0014*/ 	.word	0xfffffffd
	.align		4
        /*0018*/ 	.word	0x00000000
	.align		4
        /*001c*/ 	.word	0xfffffffc


//--------------------- .text._Z9multiply2PfS_i   --------------------------
	.section	.text._Z9multiply2PfS_i,"ax",@progbits
	.align	128
        .global         _Z9multiply2PfS_i
        .type           _Z9multiply2PfS_i,@function
        .size           _Z9multiply2PfS_i,(.L_x_12 - _Z9multiply2PfS_i)
        .other          _Z9multiply2PfS_i,@"STO_CUDA_ENTRY STV_DEFAULT"
_Z9multiply2PfS_i:
.text._Z9multiply2PfS_i:
[----:B------:R-:W-:Y:S08]  /*0000*/  LDC R1, c[0x0][0x37c] ;  /* 0x0000df00ff017b82 */ /* 0x000ff00000000800 */
[----:B------:R-:W0:Y:S02]  /*0010*/  LDC R6, c[0x0][0x390] ;  /* 0x0000e400ff067b82 */ /* 0x000e240000000800 */
[----:B0-----:R-:W-:-:S13]  /*0020*/  ISETP.GE.AND P0, PT, R6, 0x1, PT ;  /* 0x000000010600780c */ /* 0x001fda0003f06270 */
[----:B------:R-:W-:Y:S05]  /*0030*/  @!P0 EXIT ;  /* 0x000000000000894d */ /* 0x000fea0003800000 */
[C---:B------:R-:W-:Y:S01]  /*0040*/  ISETP.GE.U32.AND P1, PT, R6.reuse, 0x10, PT ;  /* 0x000000100600780c */ /* 0x040fe20003f26070 */
[----:B------:R-:W0:Y:S01]  /*0050*/  LDCU.64 UR12, c[0x0][0x358] ;  /* 0x00006b00ff0c77ac */ /* 0x000e220008000a00 */
[----:B------:R-:W-:Y:S01]  /*0060*/  LOP3.LUT R10, R6, 0xf, RZ, 0xc0, !PT ;  /* 0x0000000f060a7812 */ /* 0x000fe200078ec0ff */
[----:B------:R-:W-:-:S03]  /*0070*/  HFMA2 R0, -RZ, RZ, 0, 0 ;  /* 0x00000000ff007431 */ /* 0x000fc600000001ff */
[----:B------:R-:W-:-:S07]  /*0080*/  ISETP.NE.AND P0, PT, R10, RZ, PT ;  /* 0x000000ff0a00720c */ /* 0x000fce0003f05270 */
[----:B------:R-:W-:Y:S06]  /*0090*/  @!P1 BRA `(.L_x_0) ;  /* 0x0000000400189947 */ /* 0x000fec0003800000 */
[----:B------:R-:W1:Y:S01]  /*00a0*/  LDCU.128 UR8, c[0x0][0x380] ;  /* 0x00007000ff0877ac */ /* 0x000e620008000c00 */
[----:B------:R-:W-:-:S04]  /*00b0*/  LOP3.LUT R0, R6, 0x7ffffff0, RZ, 0xc0, !PT ;  /* 0x7ffffff006007812 */ /* 0x000fc800078ec0ff */
[----:B------:R-:W-:Y:S01]  /*00c0*/  IADD3 R7, PT, PT, -R0, RZ, RZ ;  /* 0x000000ff00077210 */ /* 0x000fe20007ffe1ff */
[----:B-1----:R-:W-:Y:S02]  /*00d0*/  UIADD3 UR6, UP0, UPT, UR8, 0x20, URZ ;  /* 0x0000002008067890 */ /* 0x002fe4000ff1e0ff */
[----:B------:R-:W-:Y:S02]  /*00e0*/  UIADD3 UR4, UP1, UPT, UR10, 0x20, URZ ;  /* 0x000000200a047890 */ /* 0x000fe4000ff3e0ff */
[----:B------:R-:W-:Y:S02]  /*00f0*/  UIADD3.X UR7, UPT, UPT, URZ, UR9, URZ, UP0, !UPT ;  /* 0x00000009ff077290 */ /* 0x000fe400087fe4ff */
[----:B------:R-:W-:Y:S01]  /*0100*/  UIADD3.X UR5, UPT, UPT, URZ, UR11, URZ, UP1, !UPT ;  /* 0x0000000bff057290 */ /* 0x000fe20008ffe4ff */
[----:B------:R-:W-:Y:S02]  /*0110*/  MOV R9, UR6 ;  /* 0x0000000600097c02 */ /* 0x000fe40008000f00 */
[----:B------:R-:W-:-:S02]  /*0120*/  MOV R8, UR4 ;  /* 0x0000000400087c02 */ /* 0x000fc40008000f00 */
[----:B------:R-:W-:Y:S01]  /*0130*/  MOV R12, UR7 ;  /* 0x00000007000c7c02 */ /* 0x000fe20008000f00 */
[----:B------:R-:W-:-:S07]  /*0140*/  IMAD.U32 R11, RZ, RZ, UR5 ;  /* 0x00000005ff0b7e24 */ /* 0x000fce000f8e00ff */
.L_x_1:
[----:B------:R-:W-:Y:S02]  /*0150*/  MOV R2, R9 ;  /* 0x0000000900027202 */ /* 0x000fe40000000f00 */
[----:B------:R-:W-:-:S05]  /*0160*/  MOV R3, R12 ;  /* 0x0000000c00037202 */ /* 0x000fca0000000f00 */
[----:B0-2---:R-:W2:Y:S01]  /*0170*/  LDG.E R4, desc[UR12][R2.64+-0x20] ;  /* 0xffffe00c02047981 */ /* 0x005ea2000c1e1900 */
[----:B------:R-:W-:Y:S01]  /*0180*/  MOV R5, R11 ;  /* 0x0000000b00057202 */ /* 0x000fe20000000f00 */
[----:B--2---:R-:W-:Y:S01]  /*0190*/  FMUL R9, R4, 4 ;  /* 0x4080000004097820 */ /* 0x004fe20000400000 */
[----:B------:R-:W-:-:S05]  /*01a0*/  MOV R4, R8 ;  /* 0x0000000800047202 */ /* 0x000fca0000000f00 */
[----:B------:R0:W-:Y:S04]  /*01b0*/  STG.E desc[UR12][R4.64+-0x20], R9 ;  /* 0xffffe00904007986 */ /* 0x0001e8000c10190c */
[----:B------:R-:W2:Y:S02]  /*01c0*/  LDG.E R8, desc[UR12][R2.64+-0x1c] ;  /* 0xffffe40c02087981 */ /* 0x000ea4000c1e1900 */
[----:B--2---:R-:W-:-:S05]  /*01d0*/  FMUL R11, R8, 4 ;  /* 0x40800000080b7820 */ /* 0x004fca0000400000 */
[----:B------:R1:W-:Y:S04]  /*01e0*/  STG.E desc[UR12][R4.64+-0x1c], R11 ;  /* 0xffffe40b04007986 */ /* 0x0003e8000c10190c */
[----:B------:R-:W2:Y:S02]  /*01f0*/  LDG.E R8, desc[UR12][R2.64+-0x18] ;  /* 0xffffe80c02087981 */ /* 0x000ea4000c1e1900 */
[----:B--2---:R-:W-:-:S05]  /*0200*/  FMUL R13, R8, 4 ;  /* 0x40800000080d7820 */ /* 0x004fca0000400000 */
[----:B------:R2:W-:Y:S04]  /*0210*/  STG.E desc[UR12][R4.64+-0x18], R13 ;  /* 0xffffe80d04007986 */ /* 0x0005e8000c10190c */
[----:B------:R-:W3:Y:S02]  /*0220*/  LDG.E R8, desc[UR12][R2.64+-0x14] ;  /* 0xffffec0c02087981 */ /* 0x000ee4000c1e1900 */
[----:B---3--:R-:W-:-:S05]  /*0230*/  FMUL R15, R8, 4 ;  /* 0x40800000080f7820 */ /* 0x008fca0000400000 */
[----:B------:R3:W-:Y:S04]  /*0240*/  STG.E desc[UR12][R4.64+-0x14], R15 ;  /* 0xffffec0f04007986 */ /* 0x0007e8000c10190c */
[----:B------:R-:W0:Y:S02]  /*0250*/  LDG.E R8, desc[UR12][R2.64+-0x10] ;  /* 0xfffff00c02087981 */ /* 0x000e24000c1e1900 */
[----:B0-----:R-:W-:-:S05]  /*0260*/  FMUL R9, R8, 4 ;  /* 0x4080000008097820 */ /* 0x001fca0000400000 */
[----:B------:R0:W-:Y:S04]  /*0270*/  STG.E desc[UR12][R4.64+-0x10], R9 ;  /* 0xfffff00904007986 */ /* 0x0001e8000c10190c */
[----:B------:R-:W1:Y:S02]  /*0280*/  LDG.E R8, desc[UR12][R2.64+-0xc] ;  /* 0xfffff40c02087981 */ /* 0x000e64000c1e1900 */
[----:B-1----:R-:W-:-:S05]  /*0290*/  FMUL R11, R8, 4 ;  /* 0x40800000080b7820 */ /* 0x002fca0000400000 */
        /* <DEDUP_REMOVED lines=18> */
[----:B------:R-:W-:Y:S04]  /*03c0*/  STG.E desc[UR12][R4.64+0xc], R15 ;  /* 0x00000c0f04007986 */ /* 0x000fe8000c10190c */
[----:B------:R-:W0:Y:S02]  /*03d0*/  LDG.E R8, desc[UR12][R2.64+0x10] ;  /* 0x0000100c02087981 */ /* 0x000e24000c1e1900 */
[----:B0-----:R-:W-:-:S05]  /*03e0*/  FMUL R9, R8, 4 ;  /* 0x4080000008097820 */ /* 0x001fca0000400000 */
[----:B------:R0:W-:Y:S04]  /*03f0*/  STG.E desc[UR12][R4.64+0x10], R9 ;  /* 0x0000100904007986 */ /* 0x0001e8000c10190c */
[----:B------:R-:W1:Y:S02]  /*0400*/  LDG.E R8, desc[UR12][R2.64+0x14] ;  /* 0x0000140c02087981 */ /* 0x000e64000c1e1900 */
[----:B-1----:R-:W-:-:S05]  /*0410*/  FMUL R11, R8, 4 ;  /* 0x40800000080b7820 */ /* 0x002fca0000400000 */
[----:B------:R1:W-:Y:S04]  /*0420*/  STG.E desc[UR12][R4.64+0x14], R11 ;  /* 0x0000140b04007986 */ /* 0x0003e8000c10190c */
[----:B------:R-:W2:Y:S01]  /*0430*/  LDG.E R8, desc[UR12][R2.64+0x18] ;  /* 0x0000180c02087981 */ /* 0x000ea2000c1e1900 */
[----:B------:R-:W-:Y:S02]  /*0440*/  VIADD R7, R7, 0x10 ;  /* 0x0000001007077836 */ /* 0x000fe40000000000 */
[----:B--2---:R-:W-:-:S05]  /*0450*/  FMUL R13, R8, 4 ;  /* 0x40800000080d7820 */ /* 0x004fca0000400000 */
[----:B------:R2:W-:Y:S04]  /*0460*/  STG.E desc[UR12][R4.64+0x18], R13 ;  /* 0x0000180d04007986 */ /* 0x0005e8000c10190c */
[----:B------:R-:W3:Y:S01]  /*0470*/  LDG.E R8, desc[UR12][R2.64+0x1c] ;  /* 0x00001c0c02087981 */ /* 0x000ee2000c1e1900 */
[----:B------:R-:W-:Y:S02]  /*0480*/  ISETP.NE.AND P1, PT, R7, RZ, PT ;  /* 0x000000ff0700720c */ /* 0x000fe40003f25270 */
[----:B0-----:R-:W-:-:S04]  /*0490*/  IADD3 R9, P2, PT, R2, 0x40, RZ ;  /* 0x0000004002097810 */ /* 0x001fc80007f5e0ff */
[----:B------:R-:W-:Y:S01]  /*04a0*/  IADD3.X R12, PT, PT, RZ, R3, RZ, P2, !PT ;  /* 0x00000003ff0c7210 */ /* 0x000fe200017fe4ff */
[----:B---3--:R-:W-:Y:S01]  /*04b0*/  FMUL R15, R8, 4 ;  /* 0x40800000080f7820 */ /* 0x008fe20000400000 */
[----:B------:R-:W-:-:S04]  /*04c0*/  IADD3 R8, P3, PT, R4, 0x40, RZ ;  /* 0x0000004004087810 */ /* 0x000fc80007f7e0ff */
[----:B------:R2:W-:Y:S01]  /*04d0*/  STG.E desc[UR12][R4.64+0x1c], R15 ;  /* 0x00001c0f04007986 */ /* 0x0005e2000c10190c */
[----:B-1----:R-:W-:Y:S01]  /*04e0*/  IADD3.X R11, PT, PT, RZ, R5, RZ, P3, !PT ;  /* 0x00000005ff0b7210 */ /* 0x002fe20001ffe4ff */
[----:B------:R-:W-:Y:S07]  /*04f0*/  @P1 BRA `(.L_x_1) ;  /* 0xfffffffc00141947 */ /* 0x000fee000383ffff */
.L_x_0:
[----:B0-----:R-:W-:Y:S05]  /*0500*/  @!P0 EXIT ;  /* 0x000000000000894d */ /* 0x001fea0003800000 */
[----:B------:R-:W-:Y:S02]  /*0510*/  ISETP.GE.U32.AND P0, PT, R10, 0x8, PT ;  /* 0x000000080a00780c */ /* 0x000fe40003f06070 */
[----:B------:R-:W-:-:S04]  /*0520*/  LOP3.LUT R12, R6, 0x7, RZ, 0xc0, !PT ;  /* 0x00000007060c7812 */ /* 0x000fc800078ec0ff */
[----:B------:R-:W-:-:S07]  /*0530*/  ISETP.NE.AND P1, PT, R12, RZ, PT ;  /* 0x000000ff0c00720c */ /* 0x000fce0003f25270 */
[----:B------:R-:W-:Y:S06]  /*0540*/  @!P0 BRA `(.L_x_2) ;  /* 0x0000000000748947 */ /* 0x000fec0003800000 */
[----:B------:R-:W0:Y:S08]  /*0550*/  LDC.64 R2, c[0x0][0x380] ;  /* 0x0000e000ff027b82 */ /* 0x000e300000000a00 */
[----:B--2---:R-:W1:Y:S01]  /*0560*/  LDC.64 R4, c[0x0][0x388] ;  /* 0x0000e200ff047b82 */ /* 0x004e620000000a00 */
[----:B0-----:R-:W-:-:S05]  /*0570*/  IMAD.WIDE.U32 R2, R0, 0x4, R2 ;  /* 0x0000000400027825 */ /* 0x001fca00078e0002 */
[----:B------:R-:W2:Y:S01]  /*0580*/  LDG.E R7, desc[UR12][R2.64] ;  /* 0x0000000c02077981 */ /* 0x000ea2000c1e1900 */
[----:B-1----:R-:W-:-:S04]  /*0590*/  IMAD.WIDE.U32 R4, R0, 0x4, R4 ;  /* 0x0000000400047825 */ /* 0x002fc800078e0004 */
[----:B--2---:R-:W-:-:S05]  /*05a0*/  FMUL R7, R7, 4 ;  /* 0x4080000007077820 */ /* 0x004fca0000400000 */
        /* <DEDUP_REMOVED lines=19> */
[----:B------:R-:W3:Y:S01]  /*06e0*/  LDG.E R8, desc[UR12][R2.64+0x1c] ;  /* 0x00001c0c02087981 */ /* 0x000ee2000c1e1900 */
[----:B------:R-:W-:Y:S01]  /*06f0*/  IADD3 R0, PT, PT, R0, 0x8, RZ ;  /* 0x0000000800007810 */ /* 0x000fe20007ffe0ff */
[----:B---3--:R-:W-:-:S05]  /*0700*/  FMUL R13, R8, 4 ;  /* 0x40800000080d7820 */ /* 0x008fca0000400000 */
[----:B------:R0:W-:Y:S02]  /*0710*/  STG.E desc[UR12][R4.64+0x1c], R13 ;  /* 0x00001c0d04007986 */ /* 0x0001e4000c10190c */
.L_x_2:
[----:B------:R-:W-:Y:S05]  /*0720*/  @!P1 EXIT ;  /* 0x000000000000994d */ /* 0x000fea0003800000 */
[----:B------:R-:W-:Y:S02]  /*0730*/  ISETP.GE.U32.AND P0, PT, R12, 0x4, PT ;  /* 0x000000040c00780c */ /* 0x000fe40003f06070 */
[----:B------:R-:W-:-:S04]  /*0740*/  LOP3.LUT R6, R6, 0x3, RZ, 0xc0, !PT ;  /* 0x0000000306067812 */ /* 0x000fc800078ec0ff */
[----:B------:R-:W-:-:S07]  /*0750*/  ISETP.NE.AND P1, PT, R6, RZ, PT ;  /* 0x000000ff0600720c */ /* 0x000fce0003f25270 */
[----:B------:R-:W-:Y:S06]  /*0760*/  @!P0 BRA `(.L_x_3) ;  /* 0x0000000000448947 */ /* 0x000fec0003800000 */
[----:B------:R-:W1:Y:S08]  /*0770*/  LDC.64 R2, c[0x0][0x380] ;  /* 0x0000e000ff027b82 */ /* 0x000e700000000a00 */
[----:B0-2---:R-:W0:Y:S01]  /*0780*/  LDC.64 R4, c[0x0][0x388] ;  /* 0x0000e200ff047b82 */ /* 0x005e220000000a00 */
[----:B-1----:R-:W-:-:S05]  /*0790*/  IMAD.WIDE.U32 R2, R0, 0x4, R2 ;  /* 0x0000000400027825 */ /* 0x002fca00078e0002 */
[----:B------:R-:W2:Y:S01]  /*07a0*/  LDG.E R7, desc[UR12][R2.64] ;  /* 0x0000000c02077981 */ /* 0x000ea2000c1e1900 */
[----:B0-----:R-:W-:-:S04]  /*07b0*/  IMAD.WIDE.U32 R4, R0, 0x4, R4 ;  /* 0x0000000400047825 */ /* 0x001fc800078e0004 */
        /* <DEDUP_REMOVED lines=8> */
[----:B------:R-:W2:Y:S01]  /*0840*/  LDG.E R8, desc[UR12][R2.64+0xc] ;  /* 0x00000c0c02087981 */ /* 0x000ea2000c1e1900 */
[----:B------:R-:W-:Y:S01]  /*0850*/  IADD3 R0, PT, PT, R0, 0x4, RZ ;  /* 0x0000000400007810 */ /* 0x000fe20007ffe0ff */
[----:B--2---:R-:W-:-:S05]  /*0860*/  FMUL R13, R8, 4 ;  /* 0x40800000080d7820 */ /* 0x004fca0000400000 */
[----:B------:R1:W-:Y:S02]  /*0870*/  STG.E desc[UR12][R4.64+0xc], R13 ;  /* 0x00000c0d04007986 */ /* 0x0003e4000c10190c */
.L_x_3:
[----:B------:R-:W-:Y:S05]  /*0880*/  @!P1 EXIT ;  /* 0x000000000000994d */ /* 0x000fea0003800000 */
[----:B------:R-:W3:Y:S01]  /*0890*/  LDC.64 R2, c[0x0][0x388] ;  /* 0x0000e200ff027b82 */ /* 0x000ee20000000a00 */
[----:B------:R-:W-:-:S07]  /*08a0*/  IADD3 R6, PT, PT, -R6, RZ, RZ ;  /* 0x000000ff06067210 */ /* 0x000fce0007ffe1ff */
[----:B012---:R-:W0:Y:S01]  /*08b0*/  LDC.64 R4, c[0x0][0x380] ;  /* 0x0000e000ff047b82 */ /* 0x007e220000000a00 */
[----:B---3--:R-:W-:-:S04]  /*08c0*/  IMAD.WIDE.U32 R2, R0, 0x4, R2 ;  /* 0x0000000400027825 */ /* 0x008fc800078e0002 */
[----:B------:R-:W-:Y:S01]  /*08d0*/  IMAD.MOV.U32 R8, RZ, RZ, R2 ;  /* 0x000000ffff087224 */ /* 0x000fe200078e0002 */
[----:B------:R-:W-:Y:S01]  /*08e0*/  MOV R9, R3 ;  /* 0x0000000300097202 */ /* 0x000fe20000000f00 */
[----:B0-----:R-:W-:-:S05]  /*08f0*/  IMAD.WIDE.U32 R4, R0, 0x4, R4 ;  /* 0x0000000400047825 */ /* 0x001fca00078e0004 */
[----:B------:R-:W-:-:S07]  /*0900*/  MOV R7, R5 ;  /* 0x0000000500077202 */ /* 0x000fce0000000f00 */
.L_x_4:
[----:B0-----:R-:W-:Y:S01]  /*0910*/  MOV R2, R4 ;  /* 0x0000000400027202 */ /* 0x001fe20000000f00 */
[----:B------:R-:W-:-:S05]  /*0920*/  IMAD.MOV.U32 R3, RZ, RZ, R7 ;  /* 0x000000ffff037224 */ /* 0x000fca00078e0007 */
[----:B------:R0:W2:Y:S01]  /*0930*/  LDG.E R0, desc[UR12][R2.64] ;  /* 0x0000000c02007981 */ /* 0x0000a2000c1e1900 */
[----:B------:R-:W-:Y:S02]  /*0940*/  IADD3 R6, PT, PT, R6, 0x1, RZ ;  /* 0x0000000106067810 */ /* 0x000fe40007ffe0ff */
[----:B------:R-:W-:Y:S02]  /*0950*/  IADD3 R4, P2, PT, R4, 0x4, RZ ;  /* 0x0000000404047810 */ /* 0x000fe40007f5e0ff */
[----:B------:R-:W-:Y:S02]  /*0960*/  ISETP.NE.AND P0, PT, R6, RZ, PT ;  /* 0x000000ff0600720c */ /* 0x000fe40003f05270 */
[----:B------:R-:W-:Y:S02]  /*0970*/  IADD3.X R7, PT, PT, RZ, R7, RZ, P2, !PT ;  /* 0x00000007ff077210 */ /* 0x000fe400017fe4ff */
[----:B0-----:R-:W-:Y:S02]  /*0980*/  MOV R2, R8 ;  /* 0x0000000800027202 */ /* 0x001fe40000000f00 */
[----:B------:R-:W-:-:S02]  /*0990*/  MOV R3, R9 ;  /* 0x0000000900037202 */ /* 0x000fc40000000f00 */
[----:B------:R-:W-:-:S04]  /*09a0*/  IADD3 R8, P1, PT, R8, 0x4, RZ ;  /* 0x0000000408087810 */ /* 0x000fc80007f3e0ff */
[----:B------:R-:W-:Y:S01]  /*09b0*/  IADD3.X R9, PT, PT, RZ, R9, RZ, P1, !PT ;  /* 0x00000009ff097210 */ /* 0x000fe20000ffe4ff */
[----:B--2---:R-:W-:-:S05]  /*09c0*/  FMUL R5, R0, 4 ;  /* 0x4080000000057820 */ /* 0x004fca0000400000 */
[----:B------:R0:W-:Y:S01]  /*09d0*/  STG.E desc[UR12][R2.64], R5 ;  /* 0x0000000502007986 */ /* 0x0001e2000c10190c */
[----:B------:R-:W-:Y:S05]  /*09e0*/  @P0 BRA `(.L_x_4) ;  /* 0xfffffffc00c80947 */ /* 0x000fea000383ffff */
[----:B------:R-:W-:Y:S05]  /*09f0*/  EXIT ;  /* 0x000000000000794d */ /* 0x000fea0003800000 */
.L_x_5:
[----:B------:R-:W-:-:S00]  /*0a00*/  BRA `(.L_x_5) ;  /* 0xfffffffc00fc7947 */ /* 0x000fc0000383ffff */
[----:B------:R-:W-:-:S00]  /*0a10*/  NOP ;  /* 0x0000000000007918 */ /* 0x000fc00000000000 */
        /* <DEDUP_REMOVED lines=14> */
.L_x_12:


//--------------------- .text._Z8multiplyPfS_i    --------------------------
	.section	.text._Z8multiplyPfS_i,"ax",@progbits
	.align	128
        .global         _Z8multiplyPfS_i
        .type           _Z8multiplyPfS_i,@function
        .size           _Z8multiplyPfS_i,(.L_x_13 - _Z8multiplyPfS_i)
        .other          _Z8multiplyPfS_i,@"STO_CUDA_ENTRY STV_DEFAULT"
_Z8multiplyPfS_i:
.text._Z8multiplyPfS_i:
        /* <DEDUP_REMOVED lines=21> */
.L_x_7:
        /* <DEDUP_REMOVED lines=59> */
.L_x_6:
        /* <DEDUP_REMOVED lines=34> */
.L_x_8:
        /* <DEDUP_REMOVED lines=22> */
.L_x_9:
        /* <DEDUP_REMOVED lines=9> */
.L_x_10:
        /* <DEDUP_REMOVED lines=15> */
.L_x_11:
        /* <DEDUP_REMOVED lines=16> */
.L_x_13:


//--------------------- .nv.shared.reserved.0     --------------------------
	.section	.nv.shared.reserved.0,"aw",@nobits
	.weak		__nv_reservedSMEM_offset_0_alias
	.size		__nv_reservedSMEM_offset_0_alias, 0, 64
	.other		__nv_reservedSMEM_offset_0_alias,@"STO_CUDA_RESERVED_SHARED STV_DEFAULT"
__nv_reservedSMEM_offset_0_alias:
	.zero		0
	.zero		64


//--------------------- .nv.constant0._Z9multiply2PfS_i --------------------------
	.section	.nv.constant0._Z9multiply2PfS_i,"a",@progbits
	.sectionflags	@""
	.align	4
.nv.constant0._Z9multiply2PfS_i:
	.zero		916


//--------------------- .nv.constant0._Z8multiplyPfS_i --------------------------
	.section	.nv.constant0._Z8multiplyPfS_i,"a",@progbits
	.sectionflags	@""
	.align	4
.nv.constant0._Z8multiplyPfS_i:
	.zero		916


//--------------------- SYMBOLS --------------------------

	.type		.nv.reservedSmem.offset0,@object
	.size		.nv.reservedSmem.offset0,0x4
